//
// Generated by NVIDIA NVVM Compiler
//
// Compiler Build ID: CL-36424714
// Cuda compilation tools, release 13.0, V13.0.88
// Based on NVVM 20.0.0
//

.version 9.0
.target sm_100
.address_size 64

	// .globl	_Z10UserKernelIiEvPT_S1_i
.extern .func  (.param .b32 func_retval0) vprintf
(
	.param .b64 vprintf_param_0,
	.param .b64 vprintf_param_1
)
;
.global .align 1 .b8 $str[45] = {70, 111, 111, 75, 101, 114, 110, 101, 108, 60, 60, 60, 37, 100, 44, 32, 37, 100, 62, 62, 62, 44, 32, 73, 84, 69, 77, 83, 95, 80, 69, 82, 95, 84, 72, 82, 69, 65, 68, 40, 37, 100, 41, 10};

.visible .entry _Z10UserKernelIiEvPT_S1_i(
	.param .u64 .ptr .align 1 _Z10UserKernelIiEvPT_S1_i_param_0,
	.param .u64 .ptr .align 1 _Z10UserKernelIiEvPT_S1_i_param_1,
	.param .u32 _Z10UserKernelIiEvPT_S1_i_param_2
)
{


	ret;

}
	// .globl	_Z9FooKernelIN3Foo18PtxFooKernelPolicyEiEvPT0_S3_i
.visible .entry _Z9FooKernelIN3Foo18PtxFooKernelPolicyEiEvPT0_S3_i(
	.param .u64 .ptr .align 1 _Z9FooKernelIN3Foo18PtxFooKernelPolicyEiEvPT0_S3_i_param_0,
	.param .u64 .ptr .align 1 _Z9FooKernelIN3Foo18PtxFooKernelPolicyEiEvPT0_S3_i_param_1,
	.param .u32 _Z9FooKernelIN3Foo18PtxFooKernelPolicyEiEvPT0_S3_i_param_2
)
.maxntid 64
.minnctapersm 1
{
	.local .align 8 .b8 	__local_depot1[16];
	.reg .b64 	%SP;
	.reg .b64 	%SPL;
	.reg .pred 	%p<2>;
	.reg .b32 	%r<9>;
	.reg .b64 	%rd<5>;

	mov.u64 	%SPL, __local_depot1;
	cvta.local.u64 	%SP, %SPL;
	mov.u32 	%r1, %ctaid.x;
	mov.u32 	%r2, %tid.x;
	or.b32  	%r3, %r1, %r2;
	setp.ne.s32 	%p1, %r3, 0;
	@%p1 bra 	$L__BB1_2;
	add.u64 	%rd1, %SP, 0;
	add.u64 	%rd2, %SPL, 0;
	mov.u32 	%r4, %nctaid.x;
	mov.b32 	%r5, 64;
	st.local.v2.u32 	[%rd2], {%r4, %r5};
	mov.b32 	%r6, 1;
	st.local.u32 	[%rd2+8], %r6;
	mov.u64 	%rd3, $str;
	cvta.global.u64 	%rd4, %rd3;
	{ // callseq 0, 0
	.param .b64 param0;
	st.param.b64 	[param0], %rd4;
	.param .b64 param1;
	st.param.b64 	[param1], %rd1;
	.param .b32 retval0;
	call.uni (retval0), 
	vprintf, 
	(
	param0, 
	param1
	);
	ld.param.b32 	%r7, [retval0];
	} // callseq 0
$L__BB1_2:
	ret;

}
	// .globl	_Z9FooKernelI15FooKernelPolicyILi96ELi17EEiEvPT0_S3_i
.visible .entry _Z9FooKernelI15FooKernelPolicyILi96ELi17EEiEvPT0_S3_i(
	.param .u64 .ptr .align 1 _Z9FooKernelI15FooKernelPolicyILi96ELi17EEiEvPT0_S3_i_param_0,
	.param .u64 .ptr .align 1 _Z9FooKernelI15FooKernelPolicyILi96ELi17EEiEvPT0_S3_i_param_1,
	.param .u32 _Z9FooKernelI15FooKernelPolicyILi96ELi17EEiEvPT0_S3_i_param_2
)
.maxntid 96
.minnctapersm 1
{
	.local .align 8 .b8 	__local_depot2[16];
	.reg .b64 	%SP;
	.reg .b64 	%SPL;
	.reg .pred 	%p<2>;
	.reg .b32 	%r<9>;
	.reg .b64 	%rd<5>;

	mov.u64 	%SPL, __local_depot2;
	cvta.local.u64 	%SP, %SPL;
	mov.u32 	%r1, %ctaid.x;
	mov.u32 	%r2, %tid.x;
	or.b32  	%r3, %r1, %r2;
	setp.ne.s32 	%p1, %r3, 0;
	@%p1 bra 	$L__BB2_2;
	add.u64 	%rd1, %SP, 0;
	add.u64 	%rd2, %SPL, 0;
	mov.u32 	%r4, %nctaid.x;
	mov.b32 	%r5, 96;
	st.local.v2.u32 	[%rd2], {%r4, %r5};
	mov.b32 	%r6, 17;
	st.local.u32 	[%rd2+8], %r6;
	mov.u64 	%rd3, $str;
	cvta.global.u64 	%rd4, %rd3;
	{ // callseq 1, 0
	.param .b64 param0;
	st.param.b64 	[param0], %rd4;
	.param .b64 param1;
	st.param.b64 	[param1], %rd1;
	.param .b32 retval0;
	call.uni (retval0), 
	vprintf, 
	(
	param0, 
	param1
	);
	ld.param.b32 	%r7, [retval0];
	} // callseq 1
$L__BB2_2:
	ret;

}


// ===== COMPILED SASS (sm_100) =====

	.target	sm_100

	.elftype	@"ET_EXEC"


//--------------------- .note.nv.tkinfo           --------------------------
	.section	.note.nv.tkinfo,"",@"SHT_NOTE"
	.sectionflags	@"SHF_NOTE_NV_TKINFO"
	.tkinfo
        /*0018*/ 	.word	0x00000002
        /*0030*/ 	.string	""
        /*0030*/ 	.string	"ptxas"
        /*0030*/ 	.string	"Cuda compilation tools, release 13.0, V13.0.88"
        /*0030*/ 	.string	"Build cuda_13.0.r13.0/compiler.36424714_0"
        /*0030*/ 	.string	"-arch sm_100 -m 64 "



//--------------------- .note.nv.cuinfo           --------------------------
	.section	.note.nv.cuinfo,"",@"SHT_NOTE"
	.sectionflags	@"SHF_NOTE_NV_CUINFO"
        /*0018*/ 	.short	0x0002
        /*001a*/ 	.short	0x0064
        /*001c*/ 	.short	0x0082
	.zero		2


//--------------------- .nv.info                  --------------------------
	.section	.nv.info,"",@"SHT_CUDA_INFO"
	.align	4


	//----- nvinfo : EIATTR_REGCOUNT
	.align		4
        /*0000*/ 	.byte	0x04, 0x2f
        /*0002*/ 	.short	(.L_2 - .L_1)
	.align		4
.L_1:
        /*0004*/ 	.word	index@(_Z10UserKernelIiEvPT_S1_i)
        /*0008*/ 	.word	0x00000004


	//----- nvinfo : EIATTR_FRAME_SIZE
	.align		4
.L_2:
        /*000c*/ 	.byte	0x04, 0x11
        /*000e*/ 	.short	(.L_4 - .L_3)
	.align		4
.L_3:
        /*0010*/ 	.word	index@(_Z10UserKernelIiEvPT_S1_i)
        /*0014*/ 	.word	0x00000000


	//----- nvinfo : EIATTR_REGCOUNT
	.align		4
.L_4:
        /*0018*/ 	.byte	0x04, 0x2f
        /*001a*/ 	.short	(.L_6 - .L_5)
	.align		4
.L_5:
        /*001c*/ 	.word	index@(_Z9FooKernelIN3Foo18PtxFooKernelPolicyEiEvPT0_S3_i)
        /*0020*/ 	.word	0x00000018


	//----- nvinfo : EIATTR_FRAME_SIZE
	.align		4
.L_6:
        /*0024*/ 	.byte	0x04, 0x11
        /*0026*/ 	.short	(.L_8 - .L_7)
	.align		4
.L_7:
        /*0028*/ 	.word	index@(_Z9FooKernelIN3Foo18PtxFooKernelPolicyEiEvPT0_S3_i)
        /*002c*/ 	.word	0x00000010


	//----- nvinfo : EIATTR_REGCOUNT
	.align		4
.L_8:
        /*0030*/ 	.byte	0x04, 0x2f
        /*0032*/ 	.short	(.L_10 - .L_9)
	.align		4
.L_9:
        /*0034*/ 	.word	index@(_Z9FooKernelI15FooKernelPolicyILi96ELi17EEiEvPT0_S3_i)
        /*0038*/ 	.word	0x00000018


	//----- nvinfo : EIATTR_FRAME_SIZE
	.align		4
.L_10:
        /*003c*/ 	.byte	0x04, 0x11
        /*003e*/ 	.short	(.L_12 - .L_11)
	.align		4
.L_11:
        /*0040*/ 	.word	index@(_Z9FooKernelI15FooKernelPolicyILi96ELi17EEiEvPT0_S3_i)
        /*0044*/ 	.word	0x00000010


	//----- nvinfo : EIATTR_MIN_STACK_SIZE
	.align		4
.L_12:
        /*0048*/ 	.byte	0x04, 0x12
        /*004a*/ 	.short	(.L_14 - .L_13)
	.align		4
.L_13:
        /*004c*/ 	.word	index@(_Z9FooKernelI15FooKernelPolicyILi96ELi17EEiEvPT0_S3_i)
        /*0050*/ 	.word	0x00000010


	//----- nvinfo : EIATTR_MIN_STACK_SIZE
	.align		4
.L_14:
        /*0054*/ 	.byte	0x04, 0x12
        /*0056*/ 	.short	(.L_16 - .L_15)
	.align		4
.L_15:
        /*0058*/ 	.word	index@(_Z9FooKernelIN3Foo18PtxFooKernelPolicyEiEvPT0_S3_i)
        /*005c*/ 	.word	0x00000010


	//----- nvinfo : EIATTR_MIN_STACK_SIZE
	.align		4
.L_16:
        /*0060*/ 	.byte	0x04, 0x12
        /*0062*/ 	.short	(.L_18 - .L_17)
	.align		4
.L_17:
        /*0064*/ 	.word	index@(_Z10UserKernelIiEvPT_S1_i)
        /*0068*/ 	.word	0x00000000
.L_18:


//--------------------- .nv.compat                --------------------------
	.section	.nv.compat,"",@"SHT_CUDA_COMPAT_INFO"
	.align	4
        /*0000*/ 	.byte	0x02, 0x09, 0x00, 0x00, 0x02, 0x02, 0x01, 0x00, 0x02, 0x05, 0x05, 0x00, 0x03, 0x07, 0x01, 0x01
        /*0010*/ 	.byte	0x02, 0x03, 0x00, 0x00, 0x02, 0x06, 0x01, 0x00, 0x04, 0x0b, 0x08, 0x00, 0x09, 0x00, 0x00, 0x00
        /*0020*/ 	.byte	0x00, 0x00, 0x00, 0x00


//--------------------- .nv.info._Z9FooKernelI15FooKernelPolicyILi96ELi17EEiEvPT0_S3_i --------------------------
	.section	.nv.info._Z9FooKernelI15FooKernelPolicyILi96ELi17EEiEvPT0_S3_i,"",@"SHT_CUDA_INFO"
	.sectionflags	@""
	.align	4


	//----- nvinfo : EIATTR_CUDA_API_VERSION
	.align		4
        /*0000*/ 	.byte	0x04, 0x37
        /*0002*/ 	.short	(.L_20 - .L_19)
.L_19:
        /*0004*/ 	.word	0x00000082


	//----- nvinfo : EIATTR_KPARAM_INFO
	.align		4
.L_20:
        /*0008*/ 	.byte	0x04, 0x17
        /*000a*/ 	.short	(.L_22 - .L_21)
.L_21:
        /*000c*/ 	.word	0x00000000
        /*0010*/ 	.short	0x0002
        /*0012*/ 	.short	0x0010
        /*0014*/ 	.byte	0x00, 0xf0, 0x11, 0x00


	//----- nvinfo : EIATTR_KPARAM_INFO
	.align		4
.L_22:
        /*0018*/ 	.byte	0x04, 0x17
        /*001a*/ 	.short	(.L_24 - .L_23)
.L_23:
        /*001c*/ 	.word	0x00000000
        /*0020*/ 	.short	0x0001
        /*0022*/ 	.short	0x0008
        /*0024*/ 	.byte	0x00, 0xf5, 0x21, 0x00


	//----- nvinfo : EIATTR_KPARAM_INFO
	.align		4
.L_24:
        /*0028*/ 	.byte	0x04, 0x17
        /*002a*/ 	.short	(.L_26 - .L_25)
.L_25:
        /*002c*/ 	.word	0x00000000
        /*0030*/ 	.short	0x0000
        /*0032*/ 	.short	0x0000
        /*0034*/ 	.byte	0x00, 0xf5, 0x21, 0x00


	//----- nvinfo : EIATTR_SPARSE_MMA_MASK
	.align		4
.L_26:
        /*0038*/ 	.byte	0x03, 0x50
        /*003a*/ 	.short	0x0000


	//----- nvinfo : EIATTR_MAXREG_COUNT
	.align		4
        /*003c*/ 	.byte	0x03, 0x1b
        /*003e*/ 	.short	0x00ff


	//----- nvinfo : EIATTR_EXTERNS
	.align		4
        /*0040*/ 	.byte	0x04, 0x0f
        /*0042*/ 	.short	(.L_28 - .L_27)


	//   ....[0]....
	.align		4
.L_27:
        /*0044*/ 	.word	index@(vprintf)


	//----- nvinfo : EIATTR_MERCURY_ISA_VERSION
	.align		4
.L_28:
        /*0048*/ 	.byte	0x03, 0x5f
        /*004a*/ 	.short	0x0101


	//----- nvinfo : EIATTR_VRC_CTA_INIT_COUNT
	.align		4
        /*004c*/ 	.byte	0x02, 0x4a
	.zero		1
	.zero		1


	//----- nvinfo : EIATTR_SYSCALL_OFFSETS
	.align		4
        /*0050*/ 	.byte	0x04, 0x46
        /*0052*/ 	.short	(.L_30 - .L_29)


	//   ....[0]....
.L_29:
        /*0054*/ 	.word	0x00000150


	//----- nvinfo : EIATTR_EXIT_INSTR_OFFSETS
	.align		4
.L_30:
        /*0058*/ 	.byte	0x04, 0x1c
        /*005a*/ 	.short	(.L_32 - .L_31)


	//   ....[0]....
.L_31:
        /*005c*/ 	.word	0x00000090


	//   ....[1]....
        /*0060*/ 	.word	0x00000160


	//----- nvinfo : EIATTR_MAX_THREADS
	.align		4
.L_32:
        /*0064*/ 	.byte	0x04, 0x05
        /*0066*/ 	.short	(.L_34 - .L_33)
.L_33:
        /*0068*/ 	.word	0x00000060
        /*006c*/ 	.word	0x00000001
        /*0070*/ 	.word	0x00000001


	//----- nvinfo : EIATTR_CRS_STACK_SIZE
	.align		4
.L_34:
        /*0074*/ 	.byte	0x04, 0x1e
        /*0076*/ 	.short	(.L_36 - .L_35)
.L_35:
        /*0078*/ 	.word	0x00000000


	//----- nvinfo : EIATTR_CBANK_PARAM_SIZE
	.align		4
.L_36:
        /*007c*/ 	.byte	0x03, 0x19
        /*007e*/ 	.short	0x0014


	//----- nvinfo : EIATTR_PARAM_CBANK
	.align		4
        /*0080*/ 	.byte	0x04, 0x0a
        /*0082*/ 	.short	(.L_38 - .L_37)
	.align		4
.L_37:
        /*0084*/ 	.word	index@(.nv.constant0._Z9FooKernelI15FooKernelPolicyILi96ELi17EEiEvPT0_S3_i)
        /*0088*/ 	.short	0x0380
        /*008a*/ 	.short	0x0014


	//----- nvinfo : EIATTR_SW_WAR
	.align		4
.L_38:
        /*008c*/ 	.byte	0x04, 0x36
        /*008e*/ 	.short	(.L_40 - .L_39)
.L_39:
        /*0090*/ 	.word	0x00000008
.L_40:


//--------------------- .nv.info._Z9FooKernelIN3Foo18PtxFooKernelPolicyEiEvPT0_S3_i --------------------------
	.section	.nv.info._Z9FooKernelIN3Foo18PtxFooKernelPolicyEiEvPT0_S3_i,"",@"SHT_CUDA_INFO"
	.sectionflags	@""
	.align	4


	//----- nvinfo : EIATTR_CUDA_API_VERSION
	.align		4
        /*0000*/ 	.byte	0x04, 0x37
        /*0002*/ 	.short	(.L_42 - .L_41)
.L_41:
        /*0004*/ 	.word	0x00000082


	//----- nvinfo : EIATTR_KPARAM_INFO
	.align		4
.L_42:
        /*0008*/ 	.byte	0x04, 0x17
        /*000a*/ 	.short	(.L_44 - .L_43)
.L_43:
        /*000c*/ 	.word	0x00000000
        /*0010*/ 	.short	0x0002
        /*0012*/ 	.short	0x0010
        /*0014*/ 	.byte	0x00, 0xf0, 0x11, 0x00


	//----- nvinfo : EIATTR_KPARAM_INFO
	.align		4
.L_44:
        /*0018*/ 	.byte	0x04, 0x17
        /*001a*/ 	.short	(.L_46 - .L_45)
.L_45:
        /*001c*/ 	.word	0x00000000
        /*0020*/ 	.short	0x0001
        /*0022*/ 	.short	0x0008
        /*0024*/ 	.byte	0x00, 0xf5, 0x21, 0x00


	//----- nvinfo : EIATTR_KPARAM_INFO
	.align		4
.L_46:
        /*0028*/ 	.byte	0x04, 0x17
        /*002a*/ 	.short	(.L_48 - .L_47)
.L_47:
        /*002c*/ 	.word	0x00000000
        /*0030*/ 	.short	0x0000
        /*0032*/ 	.short	0x0000
        /*0034*/ 	.byte	0x00, 0xf5, 0x21, 0x00


	//----- nvinfo : EIATTR_SPARSE_MMA_MASK
	.align		4
.L_48:
        /*0038*/ 	.byte	0x03, 0x50
        /*003a*/ 	.short	0x0000


	//----- nvinfo : EIATTR_MAXREG_COUNT
	.align		4
        /*003c*/ 	.byte	0x03, 0x1b
        /*003e*/ 	.short	0x00ff


	//----- nvinfo : EIATTR_EXTERNS
	.align		4
        /*0040*/ 	.byte	0x04, 0x0f
        /*0042*/ 	.short	(.L_50 - .L_49)


	//   ....[0]....
	.align		4
.L_49:
        /*0044*/ 	.word	index@(vprintf)


	//----- nvinfo : EIATTR_MERCURY_ISA_VERSION
	.align		4
.L_50:
        /*0048*/ 	.byte	0x03, 0x5f
        /*004a*/ 	.short	0x0101


	//----- nvinfo : EIATTR_VRC_CTA_INIT_COUNT
	.align		4
        /*004c*/ 	.byte	0x02, 0x4a
	.zero		1
	.zero		1


	//----- nvinfo : EIATTR_SYSCALL_OFFSETS
	.align		4
        /*0050*/ 	.byte	0x04, 0x46
        /*0052*/ 	.short	(.L_52 - .L_51)


	//   ....[0]....
.L_51:
        /*0054*/ 	.word	0x00000150


	//----- nvinfo : EIATTR_EXIT_INSTR_OFFSETS
	.align		4
.L_52:
        /*0058*/ 	.byte	0x04, 0x1c
        /*005a*/ 	.short	(.L_54 - .L_53)


	//   ....[0]....
.L_53:
        /*005c*/ 	.word	0x00000090


	//   ....[1]....
        /*0060*/ 	.word	0x00000160


	//----- nvinfo : EIATTR_MAX_THREADS
	.align		4
.L_54:
        /*0064*/ 	.byte	0x04, 0x05
        /*0066*/ 	.short	(.L_56 - .L_55)
.L_55:
        /*0068*/ 	.word	0x00000040
        /*006c*/ 	.word	0x00000001
        /*0070*/ 	.word	0x00000001


	//----- nvinfo : EIATTR_CRS_STACK_SIZE
	.align		4
.L_56:
        /*0074*/ 	.byte	0x04, 0x1e
        /*0076*/ 	.short	(.L_58 - .L_57)
.L_57:
        /*0078*/ 	.word	0x00000000


	//----- nvinfo : EIATTR_CBANK_PARAM_SIZE
	.align		4
.L_58:
        /*007c*/ 	.byte	0x03, 0x19
        /*007e*/ 	.short	0x0014


	//----- nvinfo : EIATTR_PARAM_CBANK
	.align		4
        /*0080*/ 	.byte	0x04, 0x0a
        /*0082*/ 	.short	(.L_60 - .L_59)
	.align		4
.L_59:
        /*0084*/ 	.word	index@(.nv.constant0._Z9FooKernelIN3Foo18PtxFooKernelPolicyEiEvPT0_S3_i)
        /*0088*/ 	.short	0x0380
        /*008a*/ 	.short	0x0014


	//----- nvinfo : EIATTR_SW_WAR
	.align		4
.L_60:
        /*008c*/ 	.byte	0x04, 0x36
        /*008e*/ 	.short	(.L_62 - .L_61)
.L_61:
        /*0090*/ 	.word	0x00000008
.L_62:


//--------------------- .nv.info._Z10UserKernelIiEvPT_S1_i --------------------------
	.section	.nv.info._Z10UserKernelIiEvPT_S1_i,"",@"SHT_CUDA_INFO"
	.sectionflags	@""
	.align	4


	//----- nvinfo : EIATTR_CUDA_API_VERSION
	.align		4
        /*0000*/ 	.byte	0x04, 0x37
        /*0002*/ 	.short	(.L_64 - .L_63)
.L_63:
        /*0004*/ 	.word	0x00000082


	//----- nvinfo : EIATTR_KPARAM_INFO
	.align		4
.L_64:
        /*0008*/ 	.byte	0x04, 0x17
        /*000a*/ 	.short	(.L_66 - .L_65)
.L_65:
        /*000c*/ 	.word	0x00000000
        /*0010*/ 	.short	0x0002
        /*0012*/ 	.short	0x0010
        /*0014*/ 	.byte	0x00, 0xf0, 0x11, 0x00


	//----- nvinfo : EIATTR_KPARAM_INFO
	.align		4
.L_66:
        /*0018*/ 	.byte	0x04, 0x17
        /*001a*/ 	.short	(.L_68 - .L_67)
.L_67:
        /*001c*/ 	.word	0x00000000
        /*0020*/ 	.short	0x0001
        /*0022*/ 	.short	0x0008
        /*0024*/ 	.byte	0x00, 0xf5, 0x21, 0x00


	//----- nvinfo : EIATTR_KPARAM_INFO
	.align		4
.L_68:
        /*0028*/ 	.byte	0x04, 0x17
        /*002a*/ 	.short	(.L_70 - .L_69)
.L_69:
        /*002c*/ 	.word	0x00000000
        /*0030*/ 	.short	0x0000
        /*0032*/ 	.short	0x0000
        /*0034*/ 	.byte	0x00, 0xf5, 0x21, 0x00


	//----- nvinfo : EIATTR_SPARSE_MMA_MASK
	.align		4
.L_70:
        /*0038*/ 	.byte	0x03, 0x50
        /*003a*/ 	.short	0x0000


	//----- nvinfo : EIATTR_MAXREG_COUNT
	.align		4
        /*003c*/ 	.byte	0x03, 0x1b
        /*003e*/ 	.short	0x00ff


	//----- nvinfo : EIATTR_MERCURY_ISA_VERSION
	.align		4
        /*0040*/ 	.byte	0x03, 0x5f
        /*0042*/ 	.short	0x0101


	//----- nvinfo : EIATTR_VRC_CTA_INIT_COUNT
	.align		4
        /*0044*/ 	.byte	0x02, 0x4a
	.zero		1
	.zero		1


	//----- nvinfo : EIATTR_EXIT_INSTR_OFFSETS
	.align		4
        /*0048*/ 	.byte	0x04, 0x1c
        /*004a*/ 	.short	(.L_72 - .L_71)


	//   ....[0]....
.L_71:
        /*004c*/ 	.word	0x00000010


	//----- nvinfo : EIATTR_CBANK_PARAM_SIZE
	.align		4
.L_72:
        /*0050*/ 	.byte	0x03, 0x19
        /*0052*/ 	.short	0x0014


	//----- nvinfo : EIATTR_PARAM_CBANK
	.align		4
        /*0054*/ 	.byte	0x04, 0x0a
        /*0056*/ 	.short	(.L_74 - .L_73)
	.align		4
.L_73:
        /*0058*/ 	.word	index@(.nv.constant0._Z10UserKernelIiEvPT_S1_i)
        /*005c*/ 	.short	0x0380
        /*005e*/ 	.short	0x0014


	//----- nvinfo : EIATTR_SW_WAR
	.align		4
.L_74:
        /*0060*/ 	.byte	0x04, 0x36
        /*0062*/ 	.short	(.L_76 - .L_75)
.L_75:
        /*0064*/ 	.word	0x00000008
.L_76:


//--------------------- .nv.callgraph             --------------------------
	.section	.nv.callgraph,"",@"SHT_CUDA_CALLGRAPH"
	.align	4
	.sectionentsize	8
	.align		4
        /*0000*/ 	.word	0x00000000
	.align		4
        /*0004*/ 	.word	0xffffffff
	.align		4
        /*0008*/ 	.word	index@(_Z9FooKernelI15FooKernelPolicyILi96ELi17EEiEvPT0_S3_i)
	.align		4
        /*000c*/ 	.word	index@(vprintf)
	.align		4
        /*0010*/ 	.word	index@(_Z9FooKernelIN3Foo18PtxFooKernelPolicyEiEvPT0_S3_i)
	.align		4
        /*0014*/ 	.word	index@(vprintf)
	.align		4
        /*0018*/ 	.word	0x00000000
	.align		4
        /*001c*/ 	.word	0xfffffffe
	.align		4
        /*0020*/ 	.word	0x00000000
	.align		4
        /*0024*/ 	.word	0xfffffffd
	.align		4
        /*0028*/ 	.word	0x00000000
	.align		4
        /*002c*/ 	.word	0xfffffffc


//--------------------- .nv.constant4             --------------------------
	.section	.nv.constant4,"a",@progbits
	.align	8
	.align		8
.nv.constant4:
        /*0000*/ 	.dword	vprintf
	.align		8
        /*0008*/ 	.dword	$str


//--------------------- .text._Z9FooKernelI15FooKernelPolicyILi96ELi17EEiEvPT0_S3_i --------------------------
	.section	.text._Z9FooKernelI15FooKernelPolicyILi96ELi17EEiEvPT0_S3_i,"ax",@progbits
	.align	128
        .global         _Z9FooKernelI15FooKernelPolicyILi96ELi17EEiEvPT0_S3_i
        .type           _Z9FooKernelI15FooKernelPolicyILi96ELi17EEiEvPT0_S3_i,@function
        .size           _Z9FooKernelI15FooKernelPolicyILi96ELi17EEiEvPT0_S3_i,(.L_x_5 - _Z9FooKernelI15FooKernelPolicyILi96ELi17EEiEvPT0_S3_i)
        .other          _Z9FooKernelI15FooKernelPolicyILi96ELi17EEiEvPT0_S3_i,@"STO_CUDA_ENTRY STV_DEFAULT"
_Z9FooKernelI15FooKernelPolicyILi96ELi17EEiEvPT0_S3_i:
.text._Z9FooKernelI15FooKernelPolicyILi96ELi17EEiEvPT0_S3_i:
[----:B------:R-:W0:Y:S01]  /*0000*/  LDC R1, c[0x0][0x37c] ;  /* 0x0000df00ff017b82 */ /* 0x000e220000000800 */
[----:B------:R-:W1:Y:S07]  /*0010*/  S2R R0, SR_TID.X ;  /* 0x0000000000007919 */ /* 0x000e6e0000002100 */
[----:B------:R-:W1:Y:S01]  /*0020*/  S2UR UR6, SR_CTAID.X ;  /* 0x00000000000679c3 */ /* 0x000e620000002500 */
[----:B------:R-:W2:Y:S01]  /*0030*/  LDCU UR4, c[0x0][0x2f8] ;  /* 0x00005f00ff0477ac */ /* 0x000ea20008000800 */
[----:B0-----:R-:W-:Y:S01]  /*0040*/  VIADD R1, R1, 0xfffffff0 ;  /* 0xfffffff001017836 */ /* 0x001fe20000000000 */
[----:B------:R-:W0:Y:S04]  /*0050*/  LDCU UR5, c[0x0][0x2fc] ;  /* 0x00005f80ff0577ac */ /* 0x000e280008000800 */
[----:B--2---:R-:W-:-:S05]  /*0060*/  IADD3 R6, P1, PT, R1, UR4, RZ ;  /* 0x0000000401067c10 */ /* 0x004fca000ff3e0ff */
[----:B0-----:R-:W-:Y:S01]  /*0070*/  IMAD.X R7, RZ, RZ, UR5, P1 ;  /* 0x00000005ff077e24 */ /* 0x001fe200088e06ff */
[----:B-1----:R-:W-:-:S13]  /*0080*/  LOP3.LUT P0, RZ, R0, UR6, RZ, 0xfc, !PT ;  /* 0x0000000600ff7c12 */ /* 0x002fda000f80fcff */
[----:B------:R-:W-:Y:S05]  /*0090*/  @P0 EXIT ;  /* 0x000000000000094d */ /* 0x000fea0003800000 */
[----:B------:R-:W0:Y:S01]  /*00a0*/  LDC R8, c[0x0][0x370] ;  /* 0x0000dc00ff087b82 */ /* 0x000e220000000800 */
[----:B------:R-:W-:Y:S02]  /*00b0*/  HFMA2 R10, -RZ, RZ, 0, 1.013278961181640625e-06 ;  /* 0x00000011ff0a7431 */ /* 0x000fe400000001ff */
[----:B------:R-:W-:Y:S01]  /*00c0*/  IMAD.MOV.U32 R9, RZ, RZ, 0x60 ;  /* 0x00000060ff097424 */ /* 0x000fe200078e00ff */
[----:B------:R-:W-:Y:S01]  /*00d0*/  MOV R0, 0x0 ;  /* 0x0000000000007802 */ /* 0x000fe20000000f00 */
[----:B------:R-:W1:Y:S01]  /*00e0*/  LDCU.64 UR4, c[0x4][0x8] ;  /* 0x01000100ff0477ac */ /* 0x000e620008000a00 */
[----:B------:R2:W-:Y:S02]  /*00f0*/  STL [R1+0x8], R10 ;  /* 0x0000080a01007387 */ /* 0x0005e40000100800 */
[----:B------:R2:W3:Y:S01]  /*0100*/  LDC.64 R2, c[0x4][R0] ;  /* 0x0100000000027b82 */ /* 0x0004e20000000a00 */
[----:B-1----:R-:W-:Y:S01]  /*0110*/  IMAD.U32 R4, RZ, RZ, UR4 ;  /* 0x00000004ff047e24 */ /* 0x002fe2000f8e00ff */
[----:B------:R-:W-:Y:S01]  /*0120*/  MOV R5, UR5 ;  /* 0x0000000500057c02 */ /* 0x000fe20008000f00 */
[----:B0-----:R2:W-:Y:S06]  /*0130*/  STL.64 [R1], R8 ;  /* 0x0000000801007387 */ /* 0x0015ec0000100a00 */
[----:B------:R-:W-:-:S07]  /*0140*/  LEPC R20, `(.L_x_0) ;  /* 0x000000001014794e */ /* 0x000fce0000000000 */
[----:B--23--:R-:W-:Y:S05]  /*0150*/  CALL.ABS.NOINC R2 ;  /* 0x0000000002007343 */ /* 0x00cfea0003c00000 */
.L_x_0:
[----:B------:R-:W-:Y:S05]  /*0160*/  EXIT ;  /* 0x000000000000794d */ /* 0x000fea0003800000 */
.L_x_1:
[----:B------:R-:W-:-:S00]  /*0170*/  BRA `(.L_x_1) ;  /* 0xfffffffc00fc7947 */ /* 0x000fc0000383ffff */
[----:B------:R-:W-:-:S00]  /*0180*/  NOP ;  /* 0x0000000000007918 */ /* 0x000fc00000000000 */
[----:B------:R-:W-:-:S00]  /*0190*/  NOP ;  /* 0x0000000000007918 */ /* 0x000fc00000000000 */
[----:B------:R-:W-:-:S00]  /*01a0*/  NOP ;  /* 0x0000000000007918 */ /* 0x000fc00000000000 */
[----:B------:R-:W-:-:S00]  /*01b0*/  NOP ;  /* 0x0000000000007918 */ /* 0x000fc00000000000 */
[----:B------:R-:W-:-:S00]  /*01c0*/  NOP ;  /* 0x0000000000007918 */ /* 0x000fc00000000000 */
[----:B------:R-:W-:-:S00]  /*01d0*/  NOP ;  /* 0x0000000000007918 */ /* 0x000fc00000000000 */
[----:B------:R-:W-:-:S00]  /*01e0*/  NOP ;  /* 0x0000000000007918 */ /* 0x000fc00000000000 */
[----:B------:R-:W-:-:S00]  /*01f0*/  NOP ;  /* 0x0000000000007918 */ /* 0x000fc00000000000 */
.L_x_5:


//--------------------- .text._Z9FooKernelIN3Foo18PtxFooKernelPolicyEiEvPT0_S3_i --------------------------
	.section	.text._Z9FooKernelIN3Foo18PtxFooKernelPolicyEiEvPT0_S3_i,"ax",@progbits
	.align	128
        .global         _Z9FooKernelIN3Foo18PtxFooKernelPolicyEiEvPT0_S3_i
        .type           _Z9FooKernelIN3Foo18PtxFooKernelPolicyEiEvPT0_S3_i,@function
        .size           _Z9FooKernelIN3Foo18PtxFooKernelPolicyEiEvPT0_S3_i,(.L_x_6 - _Z9FooKernelIN3Foo18PtxFooKernelPolicyEiEvPT0_S3_i)
        .other          _Z9FooKernelIN3Foo18PtxFooKernelPolicyEiEvPT0_S3_i,@"STO_CUDA_ENTRY STV_DEFAULT"
_Z9FooKernelIN3Foo18PtxFooKernelPolicyEiEvPT0_S3_i:
.text._Z9FooKernelIN3Foo18PtxFooKernelPolicyEiEvPT0_S3_i:
        /* <DEDUP_REMOVED lines=11> */
[----:B------:R-:W-:Y:S02]  /*00b0*/  HFMA2 R10, -RZ, RZ, 0, 5.9604644775390625e-08 ;  /* 0x00000001ff0a7431 */ /* 0x000fe400000001ff */
        /* <DEDUP_REMOVED lines=10> */
.L_x_2:
[----:B------:R-:W-:Y:S05]  /*0160*/  EXIT ;  /* 0x000000000000794d */ /* 0x000fea0003800000 */
.L_x_3:
        /* <DEDUP_REMOVED lines=9> */
.L_x_6:


//--------------------- .text._Z10UserKernelIiEvPT_S1_i --------------------------
	.section	.text._Z10UserKernelIiEvPT_S1_i,"ax",@progbits
	.align	128
        .global         _Z10UserKernelIiEvPT_S1_i
        .type           _Z10UserKernelIiEvPT_S1_i,@function
        .size           _Z10UserKernelIiEvPT_S1_i,(.L_x_7 - _Z10UserKernelIiEvPT_S1_i)
        .other          _Z10UserKernelIiEvPT_S1_i,@"STO_CUDA_ENTRY STV_DEFAULT"
_Z10UserKernelIiEvPT_S1_i:
.text._Z10UserKernelIiEvPT_S1_i:
[----:B------:R-:W-:Y:S01]  /*0000*/  LDC R1, c[0x0][0x37c] ;  /* 0x0000df00ff017b82 */ /* 0x000fe20000000800 */
[----:B------:R-:W-:Y:S05]  /*0010*/  EXIT ;  /* 0x000000000000794d */ /* 0x000fea0003800000 */
.L_x_4:
        /* <DEDUP_REMOVED lines=14> */
.L_x_7:


//--------------------- .nv.global.init           --------------------------
	.section	.nv.global.init,"aw",@progbits
.nv.global.init:
	.type		$str,@object
	.size		$str,(.L_0 - $str)
$str:
        /*0000*/ 	.byte	0x46, 0x6f, 0x6f, 0x4b, 0x65, 0x72, 0x6e, 0x65, 0x6c, 0x3c, 0x3c, 0x3c, 0x25, 0x64, 0x2c, 0x20
        /*0010*/ 	.byte	0x25, 0x64, 0x3e, 0x3e, 0x3e, 0x2c, 0x20, 0x49, 0x54, 0x45, 0x4d, 0x53, 0x5f, 0x50, 0x45, 0x52
        /*0020*/ 	.byte	0x5f, 0x54, 0x48, 0x52, 0x45, 0x41, 0x44, 0x28, 0x25, 0x64, 0x29, 0x0a, 0x00
.L_0:


//--------------------- .nv.shared.reserved.0     --------------------------
	.section	.nv.shared.reserved.0,"aw",@nobits
	.weak		__nv_reservedSMEM_offset_0_alias
	.size		__nv_reservedSMEM_offset_0_alias, 0, 64
	.other		__nv_reservedSMEM_offset_0_alias,@"STO_CUDA_RESERVED_SHARED STV_DEFAULT"
__nv_reservedSMEM_offset_0_alias:
	.zero		0
	.zero		64


//--------------------- .nv.constant0._Z9FooKernelI15FooKernelPolicyILi96ELi17EEiEvPT0_S3_i --------------------------
	.section	.nv.constant0._Z9FooKernelI15FooKernelPolicyILi96ELi17EEiEvPT0_S3_i,"a",@progbits
	.sectionflags	@""
	.align	4
.nv.constant0._Z9FooKernelI15FooKernelPolicyILi96ELi17EEiEvPT0_S3_i:
	.zero		916


//--------------------- .nv.constant0._Z9FooKernelIN3Foo18PtxFooKernelPolicyEiEvPT0_S3_i --------------------------
	.section	.nv.constant0._Z9FooKernelIN3Foo18PtxFooKernelPolicyEiEvPT0_S3_i,"a",@progbits
	.sectionflags	@""
	.align	4
.nv.constant0._Z9FooKernelIN3Foo18PtxFooKernelPolicyEiEvPT0_S3_i:
	.zero		916


//--------------------- .nv.constant0._Z10UserKernelIiEvPT_S1_i --------------------------
	.section	.nv.constant0._Z10UserKernelIiEvPT_S1_i,"a",@progbits
	.sectionflags	@""
	.align	4
.nv.constant0._Z10UserKernelIiEvPT_S1_i:
	.zero		916


//--------------------- SYMBOLS --------------------------

	.type		.nv.reservedSmem.offset0,@object
	.size		.nv.reservedSmem.offset0,0x4
	.type		vprintf,@function
